//
// Generated by NVIDIA NVVM Compiler
//
// Compiler Build ID: CL-36424714
// Cuda compilation tools, release 13.0, V13.0.88
// Based on NVVM 20.0.0
//

.version 9.0
.target sm_100
.address_size 64

	// .globl	_Z9MatrixAddPfS_i4dim3

.visible .entry _Z9MatrixAddPfS_i4dim3(
	.param .u64 .ptr .align 1 _Z9MatrixAddPfS_i4dim3_param_0,
	.param .u64 .ptr .align 1 _Z9MatrixAddPfS_i4dim3_param_1,
	.param .u32 _Z9MatrixAddPfS_i4dim3_param_2,
	.param .align 4 .b8 _Z9MatrixAddPfS_i4dim3_param_3[12]
)
{
	.reg .b32 	%r<15>;
	.reg .b32 	%f<4>;
	.reg .b64 	%rd<8>;

	ld.param.u32 	%r1, [_Z9MatrixAddPfS_i4dim3_param_3+4];
	ld.param.u32 	%r2, [_Z9MatrixAddPfS_i4dim3_param_3];
	ld.param.u64 	%rd1, [_Z9MatrixAddPfS_i4dim3_param_0];
	ld.param.u64 	%rd2, [_Z9MatrixAddPfS_i4dim3_param_1];
	ld.param.u32 	%r3, [_Z9MatrixAddPfS_i4dim3_param_2];
	cvta.to.global.u64 	%rd3, %rd1;
	cvta.to.global.u64 	%rd4, %rd2;
	mov.u32 	%r4, %ctaid.x;
	add.s32 	%r5, %r2, %r4;
	mov.u32 	%r6, %ntid.x;
	mov.u32 	%r7, %tid.x;
	mad.lo.s32 	%r8, %r5, %r6, %r7;
	mov.u32 	%r9, %ctaid.y;
	add.s32 	%r10, %r1, %r9;
	mov.u32 	%r11, %ntid.y;
	mov.u32 	%r12, %tid.y;
	mad.lo.s32 	%r13, %r10, %r11, %r12;
	mad.lo.s32 	%r14, %r8, %r3, %r13;
	mul.wide.s32 	%rd5, %r14, 4;
	add.s64 	%rd6, %rd4, %rd5;
	ld.global.f32 	%f1, [%rd6];
	add.s64 	%rd7, %rd3, %rd5;
	ld.global.f32 	%f2, [%rd7];
	add.f32 	%f3, %f1, %f2;
	st.global.f32 	[%rd7], %f3;
	ret;

}


// ===== COMPILED SASS (sm_100) =====

	.target	sm_100

	.elftype	@"ET_EXEC"


//--------------------- .note.nv.tkinfo           --------------------------
	.section	.note.nv.tkinfo,"",@"SHT_NOTE"
	.sectionflags	@"SHF_NOTE_NV_TKINFO"
	.tkinfo
        /*0018*/ 	.word	0x00000002
        /*0030*/ 	.string	""
        /*0030*/ 	.string	"ptxas"
        /*0030*/ 	.string	"Cuda compilation tools, release 13.0, V13.0.88"
        /*0030*/ 	.string	"Build cuda_13.0.r13.0/compiler.36424714_0"
        /*0030*/ 	.string	"-arch sm_100 -m 64 "



//--------------------- .note.nv.cuinfo           --------------------------
	.section	.note.nv.cuinfo,"",@"SHT_NOTE"
	.sectionflags	@"SHF_NOTE_NV_CUINFO"
        /*0018*/ 	.short	0x0002
        /*001a*/ 	.short	0x0064
        /*001c*/ 	.short	0x0082
	.zero		2


//--------------------- .nv.info                  --------------------------
	.section	.nv.info,"",@"SHT_CUDA_INFO"
	.align	4


	//----- nvinfo : EIATTR_REGCOUNT
	.align		4
        /*0000*/ 	.byte	0x04, 0x2f
        /*0002*/ 	.short	(.L_1 - .L_0)
	.align		4
.L_0:
        /*0004*/ 	.word	index@(_Z9MatrixAddPfS_i4dim3)
        /*0008*/ 	.word	0x0000000c


	//----- nvinfo : EIATTR_FRAME_SIZE
	.align		4
.L_1:
        /*000c*/ 	.byte	0x04, 0x11
        /*000e*/ 	.short	(.L_3 - .L_2)
	.align		4
.L_2:
        /*0010*/ 	.word	index@(_Z9MatrixAddPfS_i4dim3)
        /*0014*/ 	.word	0x00000000


	//----- nvinfo : EIATTR_MIN_STACK_SIZE
	.align		4
.L_3:
        /*0018*/ 	.byte	0x04, 0x12
        /*001a*/ 	.short	(.L_5 - .L_4)
	.align		4
.L_4:
        /*001c*/ 	.word	index@(_Z9MatrixAddPfS_i4dim3)
        /*0020*/ 	.word	0x00000000
.L_5:


//--------------------- .nv.compat                --------------------------
	.section	.nv.compat,"",@"SHT_CUDA_COMPAT_INFO"
	.align	4
        /*0000*/ 	.byte	0x02, 0x09, 0x00, 0x00, 0x02, 0x02, 0x01, 0x00, 0x02, 0x05, 0x05, 0x00, 0x03, 0x07, 0x01, 0x01
        /*0010*/ 	.byte	0x02, 0x03, 0x00, 0x00, 0x02, 0x06, 0x01, 0x00, 0x04, 0x0b, 0x08, 0x00, 0x09, 0x00, 0x00, 0x00
        /*0020*/ 	.byte	0x00, 0x00, 0x00, 0x00


//--------------------- .nv.info._Z9MatrixAddPfS_i4dim3 --------------------------
	.section	.nv.info._Z9MatrixAddPfS_i4dim3,"",@"SHT_CUDA_INFO"
	.sectionflags	@""
	.align	4


	//----- nvinfo : EIATTR_CUDA_API_VERSION
	.align		4
        /*0000*/ 	.byte	0x04, 0x37
        /*0002*/ 	.short	(.L_7 - .L_6)
.L_6:
        /*0004*/ 	.word	0x00000082


	//----- nvinfo : EIATTR_KPARAM_INFO
	.align		4
.L_7:
        /*0008*/ 	.byte	0x04, 0x17
        /*000a*/ 	.short	(.L_9 - .L_8)
.L_8:
        /*000c*/ 	.word	0x00000000
        /*0010*/ 	.short	0x0003
        /*0012*/ 	.short	0x0014
        /*0014*/ 	.byte	0x00, 0xf0, 0x31, 0x00


	//----- nvinfo : EIATTR_KPARAM_INFO
	.align		4
.L_9:
        /*0018*/ 	.byte	0x04, 0x17
        /*001a*/ 	.short	(.L_11 - .L_10)
.L_10:
        /*001c*/ 	.word	0x00000000
        /*0020*/ 	.short	0x0002
        /*0022*/ 	.short	0x0010
        /*0024*/ 	.byte	0x00, 0xf0, 0x11, 0x00


	//----- nvinfo : EIATTR_KPARAM_INFO
	.align		4
.L_11:
        /*0028*/ 	.byte	0x04, 0x17
        /*002a*/ 	.short	(.L_13 - .L_12)
.L_12:
        /*002c*/ 	.word	0x00000000
        /*0030*/ 	.short	0x0001
        /*0032*/ 	.short	0x0008
        /*0034*/ 	.byte	0x00, 0xf5, 0x21, 0x00


	//----- nvinfo : EIATTR_KPARAM_INFO
	.align		4
.L_13:
        /*0038*/ 	.byte	0x04, 0x17
        /*003a*/ 	.short	(.L_15 - .L_14)
.L_14:
        /*003c*/ 	.word	0x00000000
        /*0040*/ 	.short	0x0000
        /*0042*/ 	.short	0x0000
        /*0044*/ 	.byte	0x00, 0xf5, 0x21, 0x00


	//----- nvinfo : EIATTR_SPARSE_MMA_MASK
	.align		4
.L_15:
        /*0048*/ 	.byte	0x03, 0x50
        /*004a*/ 	.short	0x0000


	//----- nvinfo : EIATTR_MAXREG_COUNT
	.align		4
        /*004c*/ 	.byte	0x03, 0x1b
        /*004e*/ 	.short	0x00ff


	//----- nvinfo : EIATTR_MERCURY_ISA_VERSION
	.align		4
        /*0050*/ 	.byte	0x03, 0x5f
        /*0052*/ 	.short	0x0101


	//----- nvinfo : EIATTR_VRC_CTA_INIT_COUNT
	.align		4
        /*0054*/ 	.byte	0x02, 0x4a
	.zero		1
	.zero		1


	//----- nvinfo : EIATTR_EXIT_INSTR_OFFSETS
	.align		4
        /*0058*/ 	.byte	0x04, 0x1c
        /*005a*/ 	.short	(.L_17 - .L_16)


	//   ....[0]....
.L_16:
        /*005c*/ 	.word	0x00000170


	//----- nvinfo : EIATTR_CBANK_PARAM_SIZE
	.align		4
.L_17:
        /*0060*/ 	.byte	0x03, 0x19
        /*0062*/ 	.short	0x0020


	//----- nvinfo : EIATTR_PARAM_CBANK
	.align		4
        /*0064*/ 	.byte	0x04, 0x0a
        /*0066*/ 	.short	(.L_19 - .L_18)
	.align		4
.L_18:
        /*0068*/ 	.word	index@(.nv.constant0._Z9MatrixAddPfS_i4dim3)
        /*006c*/ 	.short	0x0380
        /*006e*/ 	.short	0x0020


	//----- nvinfo : EIATTR_SW_WAR
	.align		4
.L_19:
        /*0070*/ 	.byte	0x04, 0x36
        /*0072*/ 	.short	(.L_21 - .L_20)
.L_20:
        /*0074*/ 	.word	0x00000008
.L_21:


//--------------------- .nv.callgraph             --------------------------
	.section	.nv.callgraph,"",@"SHT_CUDA_CALLGRAPH"
	.align	4
	.sectionentsize	8
	.align		4
        /*0000*/ 	.word	0x00000000
	.align		4
        /*0004*/ 	.word	0xffffffff
	.align		4
        /*0008*/ 	.word	0x00000000
	.align		4
        /*000c*/ 	.word	0xfffffffe
	.align		4
        /*0010*/ 	.word	0x00000000
	.align		4
        /*0014*/ 	.word	0xfffffffd
	.align		4
        /*0018*/ 	.word	0x00000000
	.align		4
        /*001c*/ 	.word	0xfffffffc


//--------------------- .text._Z9MatrixAddPfS_i4dim3 --------------------------
	.section	.text._Z9MatrixAddPfS_i4dim3,"ax",@progbits
	.align	128
        .global         _Z9MatrixAddPfS_i4dim3
        .type           _Z9MatrixAddPfS_i4dim3,@function
        .size           _Z9MatrixAddPfS_i4dim3,(.L_x_1 - _Z9MatrixAddPfS_i4dim3)
        .other          _Z9MatrixAddPfS_i4dim3,@"STO_CUDA_ENTRY STV_DEFAULT"
_Z9MatrixAddPfS_i4dim3:
.text._Z9MatrixAddPfS_i4dim3:
[----:B------:R-:W-:Y:S01]  /*0000*/  LDC R1, c[0x0][0x37c] ;  /* 0x0000df00ff017b82 */ /* 0x000fe20000000800 */
[----:B------:R-:W0:Y:S07]  /*0010*/  S2R R7, SR_TID.X ;  /* 0x0000000000077919 */ /* 0x000e2e0000002100 */
[----:B------:R-:W1:Y:S01]  /*0020*/  S2UR UR4, SR_CTAID.X ;  /* 0x00000000000479c3 */ /* 0x000e620000002500 */
[----:B------:R-:W1:Y:S01]  /*0030*/  LDCU.64 UR8, c[0x0][0x390] ;  /* 0x00007200ff0877ac */ /* 0x000e620008000a00 */
[----:B------:R-:W2:Y:S01]  /*0040*/  S2R R9, SR_TID.Y ;  /* 0x0000000000097919 */ /* 0x000ea20000002200 */
[----:B------:R-:W3:Y:S05]  /*0050*/  LDCU UR6, c[0x0][0x398] ;  /* 0x00007300ff0677ac */ /* 0x000eea0008000800 */
[----:B------:R-:W3:Y:S08]  /*0060*/  S2UR UR5, SR_CTAID.Y ;  /* 0x00000000000579c3 */ /* 0x000ef00000002600 */
[----:B------:R-:W0:Y:S08]  /*0070*/  LDC R0, c[0x0][0x360] ;  /* 0x0000d800ff007b82 */ /* 0x000e300000000800 */
[----:B------:R-:W2:Y:S01]  /*0080*/  LDC R6, c[0x0][0x364] ;  /* 0x0000d900ff067b82 */ /* 0x000ea20000000800 */
[----:B-1----:R-:W-:-:S07]  /*0090*/  UIADD3 UR4, UPT, UPT, UR4, UR9, URZ ;  /* 0x0000000904047290 */ /* 0x002fce000fffe0ff */
[----:B------:R-:W1:Y:S01]  /*00a0*/  LDC.64 R2, c[0x0][0x388] ;  /* 0x0000e200ff027b82 */ /* 0x000e620000000a00 */
[----:B---3--:R-:W-:Y:S01]  /*00b0*/  UIADD3 UR5, UPT, UPT, UR5, UR6, URZ ;  /* 0x0000000605057290 */ /* 0x008fe2000fffe0ff */
[----:B------:R-:W3:Y:S06]  /*00c0*/  LDCU.64 UR6, c[0x0][0x358] ;  /* 0x00006b00ff0677ac */ /* 0x000eec0008000a00 */
[----:B------:R-:W4:Y:S01]  /*00d0*/  LDC.64 R4, c[0x0][0x380] ;  /* 0x0000e000ff047b82 */ /* 0x000f220000000a00 */
[----:B0-----:R-:W-:Y:S02]  /*00e0*/  IMAD R0, R0, UR4, R7 ;  /* 0x0000000400007c24 */ /* 0x001fe4000f8e0207 */
[----:B--2---:R-:W-:-:S04]  /*00f0*/  IMAD R7, R6, UR5, R9 ;  /* 0x0000000506077c24 */ /* 0x004fc8000f8e0209 */
[----:B------:R-:W-:-:S04]  /*0100*/  IMAD R7, R0, UR8, R7 ;  /* 0x0000000800077c24 */ /* 0x000fc8000f8e0207 */
[----:B-1----:R-:W-:-:S06]  /*0110*/  IMAD.WIDE R2, R7, 0x4, R2 ;  /* 0x0000000407027825 */ /* 0x002fcc00078e0202 */
[----:B---3--:R-:W2:Y:S01]  /*0120*/  LDG.E R2, desc[UR6][R2.64] ;  /* 0x0000000602027981 */ /* 0x008ea2000c1e1900 */
[----:B----4-:R-:W-:-:S05]  /*0130*/  IMAD.WIDE R4, R7, 0x4, R4 ;  /* 0x0000000407047825 */ /* 0x010fca00078e0204 */
[----:B------:R-:W2:Y:S02]  /*0140*/  LDG.E R7, desc[UR6][R4.64] ;  /* 0x0000000604077981 */ /* 0x000ea4000c1e1900 */
[----:B--2---:R-:W-:-:S05]  /*0150*/  FADD R7, R2, R7 ;  /* 0x0000000702077221 */ /* 0x004fca0000000000 */
[----:B------:R-:W-:Y:S01]  /*0160*/  STG.E desc[UR6][R4.64], R7 ;  /* 0x0000000704007986 */ /* 0x000fe2000c101906 */
[----:B------:R-:W-:Y:S05]  /*0170*/  EXIT ;  /* 0x000000000000794d */ /* 0x000fea0003800000 */
.L_x_0:
[----:B------:R-:W-:-:S00]  /*0180*/  BRA `(.L_x_0) ;  /* 0xfffffffc00fc7947 */ /* 0x000fc0000383ffff */
[----:B------:R-:W-:-:S00]  /*0190*/  NOP ;  /* 0x0000000000007918 */ /* 0x000fc00000000000 */
        /* <DEDUP_REMOVED lines=14> */
.L_x_1:


//--------------------- .nv.shared.reserved.0     --------------------------
	.section	.nv.shared.reserved.0,"aw",@nobits
	.weak		__nv_reservedSMEM_offset_0_alias
	.size		__nv_reservedSMEM_offset_0_alias, 0, 64
	.other		__nv_reservedSMEM_offset_0_alias,@"STO_CUDA_RESERVED_SHARED STV_DEFAULT"
__nv_reservedSMEM_offset_0_alias:
	.zero		0
	.zero		64


//--------------------- .nv.constant0._Z9MatrixAddPfS_i4dim3 --------------------------
	.section	.nv.constant0._Z9MatrixAddPfS_i4dim3,"a",@progbits
	.sectionflags	@""
	.align	4
.nv.constant0._Z9MatrixAddPfS_i4dim3:
	.zero		928


//--------------------- SYMBOLS --------------------------

	.type		.nv.reservedSmem.offset0,@object
	.size		.nv.reservedSmem.offset0,0x4
